//
// Generated by NVIDIA NVVM Compiler
//
// Compiler Build ID: CL-36424714
// Cuda compilation tools, release 13.0, V13.0.88
// Based on NVVM 20.0.0
//

.version 9.0
.target sm_100
.address_size 64

	// .globl	_Z32flash_attn_softmax_update_kernelPfS_S_S_S_S_S_
.global .align 4 .b8 s_block[16384];
.global .align 4 .b8 m_prev[256];
.global .align 4 .b8 l_prev[256];
.global .align 4 .b8 m_new[256];
.global .align 4 .b8 m_cur[256];
.global .align 4 .b8 l_new[256];
.global .align 4 .b8 p_block[16384];
.global .align 4 .b8 s_shifted[16384];
.global .align 4 .b8 scale_old[256];
.global .align 4 .b8 m_diff[256];
.global .align 4 .b8 l_scaled[256];
.global .align 4 .b8 p_rowsum[256];

.visible .entry _Z32flash_attn_softmax_update_kernelPfS_S_S_S_S_S_(
	.param .u64 .ptr .align 1 _Z32flash_attn_softmax_update_kernelPfS_S_S_S_S_S__param_0,
	.param .u64 .ptr .align 1 _Z32flash_attn_softmax_update_kernelPfS_S_S_S_S_S__param_1,
	.param .u64 .ptr .align 1 _Z32flash_attn_softmax_update_kernelPfS_S_S_S_S_S__param_2,
	.param .u64 .ptr .align 1 _Z32flash_attn_softmax_update_kernelPfS_S_S_S_S_S__param_3,
	.param .u64 .ptr .align 1 _Z32flash_attn_softmax_update_kernelPfS_S_S_S_S_S__param_4,
	.param .u64 .ptr .align 1 _Z32flash_attn_softmax_update_kernelPfS_S_S_S_S_S__param_5,
	.param .u64 .ptr .align 1 _Z32flash_attn_softmax_update_kernelPfS_S_S_S_S_S__param_6
)
{
	.reg .pred 	%p<25>;
	.reg .b32 	%r<20>;
	.reg .b32 	%f<165>;
	.reg .b64 	%rd<122>;

	ld.param.u64 	%rd6, [_Z32flash_attn_softmax_update_kernelPfS_S_S_S_S_S__param_0];
	ld.param.u64 	%rd7, [_Z32flash_attn_softmax_update_kernelPfS_S_S_S_S_S__param_1];
	ld.param.u64 	%rd8, [_Z32flash_attn_softmax_update_kernelPfS_S_S_S_S_S__param_2];
	ld.param.u64 	%rd9, [_Z32flash_attn_softmax_update_kernelPfS_S_S_S_S_S__param_3];
	ld.param.u64 	%rd10, [_Z32flash_attn_softmax_update_kernelPfS_S_S_S_S_S__param_4];
	ld.param.u64 	%rd11, [_Z32flash_attn_softmax_update_kernelPfS_S_S_S_S_S__param_5];
	ld.param.u64 	%rd12, [_Z32flash_attn_softmax_update_kernelPfS_S_S_S_S_S__param_6];
	mov.u32 	%r5, %tid.y;
	mov.u32 	%r6, %ctaid.y;
	mov.u32 	%r7, %ntid.y;
	mad.lo.s32 	%r1, %r6, %r7, %r5;
	mov.u32 	%r8, %tid.x;
	mov.u32 	%r9, %ctaid.x;
	mov.u32 	%r10, %ntid.x;
	mad.lo.s32 	%r2, %r9, %r10, %r8;
	setp.lt.u32 	%p4, %r1, 64;
	setp.lt.s32 	%p5, %r2, 64;
	and.pred  	%p1, %p4, %p5;
	mul.wide.u32 	%rd13, %r1, 256;
	mov.u64 	%rd14, s_block;
	add.s64 	%rd1, %rd14, %rd13;
	mul.wide.s32 	%rd15, %r2, 4;
	add.s64 	%rd2, %rd1, %rd15;
	not.pred 	%p6, %p1;
	@%p6 bra 	$L__BB0_2;
	cvta.to.global.u64 	%rd16, %rd6;
	shl.b32 	%r11, %r1, 6;
	add.s32 	%r12, %r11, %r2;
	mul.wide.s32 	%rd17, %r12, 4;
	add.s64 	%rd18, %rd16, %rd17;
	ld.global.f32 	%f5, [%rd18];
	st.global.f32 	[%rd2], %f5;
$L__BB0_2:
	setp.lt.u32 	%p7, %r1, 64;
	setp.lt.s32 	%p8, %r2, 1;
	and.pred  	%p2, %p7, %p8;
	not.pred 	%p9, %p2;
	@%p9 bra 	$L__BB0_4;
	add.s32 	%r13, %r1, %r2;
	cvta.to.global.u64 	%rd19, %rd7;
	mul.wide.s32 	%rd20, %r13, 4;
	add.s64 	%rd21, %rd19, %rd20;
	ld.global.f32 	%f6, [%rd21];
	mul.wide.u32 	%rd22, %r1, 4;
	mov.u64 	%rd23, m_prev;
	add.s64 	%rd24, %rd23, %rd22;
	add.s64 	%rd26, %rd24, %rd15;
	st.global.f32 	[%rd26], %f6;
	cvta.to.global.u64 	%rd27, %rd8;
	add.s64 	%rd28, %rd27, %rd20;
	ld.global.f32 	%f7, [%rd28];
	mov.u64 	%rd29, l_prev;
	add.s64 	%rd30, %rd29, %rd22;
	add.s64 	%rd31, %rd30, %rd15;
	st.global.f32 	[%rd31], %f7;
$L__BB0_4:
	setp.lt.u32 	%p10, %r1, 64;
	setp.eq.s32 	%p11, %r2, 0;
	and.pred  	%p3, %p11, %p10;
	not.pred 	%p12, %p3;
	@%p12 bra 	$L__BB0_9;
	ld.global.f32 	%f164, [%rd1];
	mov.u64 	%rd33, s_block;
	add.s64 	%rd34, %rd13, %rd33;
	add.s64 	%rd121, %rd34, 16;
	mov.b32 	%r19, 0;
$L__BB0_6:
	ld.global.f32 	%f8, [%rd121+-12];
	setp.gt.f32 	%p13, %f8, %f164;
	selp.f32 	%f9, %f8, %f164, %p13;
	ld.global.f32 	%f10, [%rd121+-8];
	setp.gt.f32 	%p14, %f10, %f9;
	selp.f32 	%f11, %f10, %f9, %p14;
	ld.global.f32 	%f12, [%rd121+-4];
	setp.gt.f32 	%p15, %f12, %f11;
	selp.f32 	%f3, %f12, %f11, %p15;
	setp.eq.s32 	%p16, %r19, 60;
	@%p16 bra 	$L__BB0_8;
	ld.global.f32 	%f13, [%rd121];
	setp.gt.f32 	%p17, %f13, %f3;
	selp.f32 	%f164, %f13, %f3, %p17;
	add.s32 	%r19, %r19, 4;
	add.s64 	%rd121, %rd121, 16;
	bra.uni 	$L__BB0_6;
$L__BB0_8:
	mul.wide.u32 	%rd35, %r1, 4;
	mov.u64 	%rd36, m_cur;
	add.s64 	%rd37, %rd36, %rd35;
	st.global.f32 	[%rd37], %f3;
$L__BB0_9:
	@%p9 bra 	$L__BB0_11;
	mul.wide.u32 	%rd38, %r1, 4;
	mov.u64 	%rd39, m_prev;
	add.s64 	%rd40, %rd39, %rd38;
	add.s64 	%rd42, %rd40, %rd15;
	ld.global.f32 	%f14, [%rd42];
	mov.u64 	%rd43, m_cur;
	add.s64 	%rd44, %rd43, %rd38;
	add.s64 	%rd45, %rd44, %rd15;
	ld.global.f32 	%f15, [%rd45];
	max.f32 	%f16, %f14, %f15;
	mov.u64 	%rd46, m_new;
	add.s64 	%rd47, %rd46, %rd38;
	add.s64 	%rd48, %rd47, %rd15;
	st.global.f32 	[%rd48], %f16;
$L__BB0_11:
	@%p6 bra 	$L__BB0_13;
	ld.global.f32 	%f17, [%rd2];
	mul.wide.u32 	%rd49, %r1, 4;
	mov.u64 	%rd50, m_new;
	add.s64 	%rd51, %rd50, %rd49;
	ld.global.f32 	%f18, [%rd51];
	sub.f32 	%f19, %f17, %f18;
	mov.u64 	%rd53, s_shifted;
	add.s64 	%rd54, %rd53, %rd13;
	mul.wide.s32 	%rd55, %r2, 4;
	add.s64 	%rd56, %rd54, %rd55;
	st.global.f32 	[%rd56], %f19;
	mul.f32 	%f20, %f19, 0f3FB8AA3B;
	ex2.approx.f32 	%f21, %f20;
	mov.u64 	%rd57, p_block;
	add.s64 	%rd58, %rd57, %rd13;
	add.s64 	%rd59, %rd58, %rd55;
	st.global.f32 	[%rd59], %f21;
$L__BB0_13:
	@%p9 bra 	$L__BB0_15;
	mul.wide.u32 	%rd60, %r1, 4;
	mov.u64 	%rd61, m_prev;
	add.s64 	%rd62, %rd61, %rd60;
	add.s64 	%rd64, %rd62, %rd15;
	ld.global.f32 	%f22, [%rd64];
	mov.u64 	%rd65, m_new;
	add.s64 	%rd66, %rd65, %rd60;
	add.s64 	%rd67, %rd66, %rd15;
	ld.global.f32 	%f23, [%rd67];
	sub.f32 	%f24, %f22, %f23;
	mov.u64 	%rd68, m_diff;
	add.s64 	%rd69, %rd68, %rd60;
	add.s64 	%rd70, %rd69, %rd15;
	st.global.f32 	[%rd70], %f24;
	mul.f32 	%f25, %f24, 0f3FB8AA3B;
	ex2.approx.f32 	%f26, %f25;
	mov.u64 	%rd71, scale_old;
	add.s64 	%rd72, %rd71, %rd60;
	add.s64 	%rd73, %rd72, %rd15;
	st.global.f32 	[%rd73], %f26;
	mov.u64 	%rd74, l_prev;
	add.s64 	%rd75, %rd74, %rd60;
	add.s64 	%rd76, %rd75, %rd15;
	ld.global.f32 	%f27, [%rd76];
	mul.f32 	%f28, %f26, %f27;
	mov.u64 	%rd77, l_scaled;
	add.s64 	%rd78, %rd77, %rd60;
	add.s64 	%rd79, %rd78, %rd15;
	st.global.f32 	[%rd79], %f28;
$L__BB0_15:
	@%p12 bra 	$L__BB0_17;
	mov.u64 	%rd81, p_block;
	add.s64 	%rd82, %rd81, %rd13;
	ld.global.f32 	%f29, [%rd82];
	add.f32 	%f30, %f29, 0f00000000;
	ld.global.f32 	%f31, [%rd82+4];
	add.f32 	%f32, %f30, %f31;
	ld.global.f32 	%f33, [%rd82+8];
	add.f32 	%f34, %f32, %f33;
	ld.global.f32 	%f35, [%rd82+12];
	add.f32 	%f36, %f34, %f35;
	ld.global.f32 	%f37, [%rd82+16];
	add.f32 	%f38, %f36, %f37;
	ld.global.f32 	%f39, [%rd82+20];
	add.f32 	%f40, %f38, %f39;
	ld.global.f32 	%f41, [%rd82+24];
	add.f32 	%f42, %f40, %f41;
	ld.global.f32 	%f43, [%rd82+28];
	add.f32 	%f44, %f42, %f43;
	ld.global.f32 	%f45, [%rd82+32];
	add.f32 	%f46, %f44, %f45;
	ld.global.f32 	%f47, [%rd82+36];
	add.f32 	%f48, %f46, %f47;
	ld.global.f32 	%f49, [%rd82+40];
	add.f32 	%f50, %f48, %f49;
	ld.global.f32 	%f51, [%rd82+44];
	add.f32 	%f52, %f50, %f51;
	ld.global.f32 	%f53, [%rd82+48];
	add.f32 	%f54, %f52, %f53;
	ld.global.f32 	%f55, [%rd82+52];
	add.f32 	%f56, %f54, %f55;
	ld.global.f32 	%f57, [%rd82+56];
	add.f32 	%f58, %f56, %f57;
	ld.global.f32 	%f59, [%rd82+60];
	add.f32 	%f60, %f58, %f59;
	ld.global.f32 	%f61, [%rd82+64];
	add.f32 	%f62, %f60, %f61;
	ld.global.f32 	%f63, [%rd82+68];
	add.f32 	%f64, %f62, %f63;
	ld.global.f32 	%f65, [%rd82+72];
	add.f32 	%f66, %f64, %f65;
	ld.global.f32 	%f67, [%rd82+76];
	add.f32 	%f68, %f66, %f67;
	ld.global.f32 	%f69, [%rd82+80];
	add.f32 	%f70, %f68, %f69;
	ld.global.f32 	%f71, [%rd82+84];
	add.f32 	%f72, %f70, %f71;
	ld.global.f32 	%f73, [%rd82+88];
	add.f32 	%f74, %f72, %f73;
	ld.global.f32 	%f75, [%rd82+92];
	add.f32 	%f76, %f74, %f75;
	ld.global.f32 	%f77, [%rd82+96];
	add.f32 	%f78, %f76, %f77;
	ld.global.f32 	%f79, [%rd82+100];
	add.f32 	%f80, %f78, %f79;
	ld.global.f32 	%f81, [%rd82+104];
	add.f32 	%f82, %f80, %f81;
	ld.global.f32 	%f83, [%rd82+108];
	add.f32 	%f84, %f82, %f83;
	ld.global.f32 	%f85, [%rd82+112];
	add.f32 	%f86, %f84, %f85;
	ld.global.f32 	%f87, [%rd82+116];
	add.f32 	%f88, %f86, %f87;
	ld.global.f32 	%f89, [%rd82+120];
	add.f32 	%f90, %f88, %f89;
	ld.global.f32 	%f91, [%rd82+124];
	add.f32 	%f92, %f90, %f91;
	ld.global.f32 	%f93, [%rd82+128];
	add.f32 	%f94, %f92, %f93;
	ld.global.f32 	%f95, [%rd82+132];
	add.f32 	%f96, %f94, %f95;
	ld.global.f32 	%f97, [%rd82+136];
	add.f32 	%f98, %f96, %f97;
	ld.global.f32 	%f99, [%rd82+140];
	add.f32 	%f100, %f98, %f99;
	ld.global.f32 	%f101, [%rd82+144];
	add.f32 	%f102, %f100, %f101;
	ld.global.f32 	%f103, [%rd82+148];
	add.f32 	%f104, %f102, %f103;
	ld.global.f32 	%f105, [%rd82+152];
	add.f32 	%f106, %f104, %f105;
	ld.global.f32 	%f107, [%rd82+156];
	add.f32 	%f108, %f106, %f107;
	ld.global.f32 	%f109, [%rd82+160];
	add.f32 	%f110, %f108, %f109;
	ld.global.f32 	%f111, [%rd82+164];
	add.f32 	%f112, %f110, %f111;
	ld.global.f32 	%f113, [%rd82+168];
	add.f32 	%f114, %f112, %f113;
	ld.global.f32 	%f115, [%rd82+172];
	add.f32 	%f116, %f114, %f115;
	ld.global.f32 	%f117, [%rd82+176];
	add.f32 	%f118, %f116, %f117;
	ld.global.f32 	%f119, [%rd82+180];
	add.f32 	%f120, %f118, %f119;
	ld.global.f32 	%f121, [%rd82+184];
	add.f32 	%f122, %f120, %f121;
	ld.global.f32 	%f123, [%rd82+188];
	add.f32 	%f124, %f122, %f123;
	ld.global.f32 	%f125, [%rd82+192];
	add.f32 	%f126, %f124, %f125;
	ld.global.f32 	%f127, [%rd82+196];
	add.f32 	%f128, %f126, %f127;
	ld.global.f32 	%f129, [%rd82+200];
	add.f32 	%f130, %f128, %f129;
	ld.global.f32 	%f131, [%rd82+204];
	add.f32 	%f132, %f130, %f131;
	ld.global.f32 	%f133, [%rd82+208];
	add.f32 	%f134, %f132, %f133;
	ld.global.f32 	%f135, [%rd82+212];
	add.f32 	%f136, %f134, %f135;
	ld.global.f32 	%f137, [%rd82+216];
	add.f32 	%f138, %f136, %f137;
	ld.global.f32 	%f139, [%rd82+220];
	add.f32 	%f140, %f138, %f139;
	ld.global.f32 	%f141, [%rd82+224];
	add.f32 	%f142, %f140, %f141;
	ld.global.f32 	%f143, [%rd82+228];
	add.f32 	%f144, %f142, %f143;
	ld.global.f32 	%f145, [%rd82+232];
	add.f32 	%f146, %f144, %f145;
	ld.global.f32 	%f147, [%rd82+236];
	add.f32 	%f148, %f146, %f147;
	ld.global.f32 	%f149, [%rd82+240];
	add.f32 	%f150, %f148, %f149;
	ld.global.f32 	%f151, [%rd82+244];
	add.f32 	%f152, %f150, %f151;
	ld.global.f32 	%f153, [%rd82+248];
	add.f32 	%f154, %f152, %f153;
	ld.global.f32 	%f155, [%rd82+252];
	add.f32 	%f156, %f154, %f155;
	mul.wide.u32 	%rd83, %r1, 4;
	mov.u64 	%rd84, p_rowsum;
	add.s64 	%rd85, %rd84, %rd83;
	st.global.f32 	[%rd85], %f156;
$L__BB0_17:
	@%p9 bra 	$L__BB0_19;
	mul.wide.u32 	%rd86, %r1, 4;
	mov.u64 	%rd87, l_scaled;
	add.s64 	%rd88, %rd87, %rd86;
	add.s64 	%rd90, %rd88, %rd15;
	ld.global.f32 	%f157, [%rd90];
	mov.u64 	%rd91, p_rowsum;
	add.s64 	%rd92, %rd91, %rd86;
	add.s64 	%rd93, %rd92, %rd15;
	ld.global.f32 	%f158, [%rd93];
	add.f32 	%f159, %f157, %f158;
	mov.u64 	%rd94, l_new;
	add.s64 	%rd95, %rd94, %rd86;
	add.s64 	%rd96, %rd95, %rd15;
	st.global.f32 	[%rd96], %f159;
	mov.u64 	%rd97, m_new;
	add.s64 	%rd98, %rd97, %rd86;
	add.s64 	%rd99, %rd98, %rd15;
	ld.global.f32 	%f160, [%rd99];
	add.s32 	%r15, %r1, %r2;
	cvta.to.global.u64 	%rd100, %rd9;
	mul.wide.s32 	%rd101, %r15, 4;
	add.s64 	%rd102, %rd100, %rd101;
	st.global.f32 	[%rd102], %f160;
	ld.global.f32 	%f161, [%rd96];
	cvta.to.global.u64 	%rd103, %rd10;
	add.s64 	%rd104, %rd103, %rd101;
	st.global.f32 	[%rd104], %f161;
$L__BB0_19:
	@%p6 bra 	$L__BB0_21;
	mov.u64 	%rd106, p_block;
	add.s64 	%rd107, %rd106, %rd13;
	add.s64 	%rd109, %rd107, %rd15;
	ld.global.f32 	%f162, [%rd109];
	shl.b32 	%r16, %r1, 6;
	add.s32 	%r17, %r16, %r2;
	cvta.to.global.u64 	%rd110, %rd11;
	mul.wide.s32 	%rd111, %r17, 4;
	add.s64 	%rd112, %rd110, %rd111;
	st.global.f32 	[%rd112], %f162;
$L__BB0_21:
	@%p9 bra 	$L__BB0_23;
	mul.wide.u32 	%rd113, %r1, 4;
	mov.u64 	%rd114, scale_old;
	add.s64 	%rd115, %rd114, %rd113;
	add.s64 	%rd117, %rd115, %rd15;
	ld.global.f32 	%f163, [%rd117];
	add.s32 	%r18, %r1, %r2;
	cvta.to.global.u64 	%rd118, %rd12;
	mul.wide.s32 	%rd119, %r18, 4;
	add.s64 	%rd120, %rd118, %rd119;
	st.global.f32 	[%rd120], %f163;
$L__BB0_23:
	ret;

}


// ===== COMPILED SASS (sm_100) =====

	.target	sm_100

	.elftype	@"ET_EXEC"


//--------------------- .note.nv.tkinfo           --------------------------
	.section	.note.nv.tkinfo,"",@"SHT_NOTE"
	.sectionflags	@"SHF_NOTE_NV_TKINFO"
	.tkinfo
        /*0018*/ 	.word	0x00000002
        /*0030*/ 	.string	""
        /*0030*/ 	.string	"ptxas"
        /*0030*/ 	.string	"Cuda compilation tools, release 13.0, V13.0.88"
        /*0030*/ 	.string	"Build cuda_13.0.r13.0/compiler.36424714_0"
        /*0030*/ 	.string	"-arch sm_100 -m 64 "



//--------------------- .note.nv.cuinfo           --------------------------
	.section	.note.nv.cuinfo,"",@"SHT_NOTE"
	.sectionflags	@"SHF_NOTE_NV_CUINFO"
        /*0018*/ 	.short	0x0002
        /*001a*/ 	.short	0x0064
        /*001c*/ 	.short	0x0082
	.zero		2


//--------------------- .nv.info                  --------------------------
	.section	.nv.info,"",@"SHT_CUDA_INFO"
	.align	4


	//----- nvinfo : EIATTR_REGCOUNT
	.align		4
        /*0000*/ 	.byte	0x04, 0x2f
        /*0002*/ 	.short	(.L_13 - .L_12)
	.align		4
.L_12:
        /*0004*/ 	.word	index@(_Z32flash_attn_softmax_update_kernelPfS_S_S_S_S_S_)
        /*0008*/ 	.word	0x00000020


	//----- nvinfo : EIATTR_FRAME_SIZE
	.align		4
.L_13:
        /*000c*/ 	.byte	0x04, 0x11
        /*000e*/ 	.short	(.L_15 - .L_14)
	.align		4
.L_14:
        /*0010*/ 	.word	index@(_Z32flash_attn_softmax_update_kernelPfS_S_S_S_S_S_)
        /*0014*/ 	.word	0x00000000


	//----- nvinfo : EIATTR_MIN_STACK_SIZE
	.align		4
.L_15:
        /*0018*/ 	.byte	0x04, 0x12
        /*001a*/ 	.short	(.L_17 - .L_16)
	.align		4
.L_16:
        /*001c*/ 	.word	index@(_Z32flash_attn_softmax_update_kernelPfS_S_S_S_S_S_)
        /*0020*/ 	.word	0x00000000
.L_17:


//--------------------- .nv.compat                --------------------------
	.section	.nv.compat,"",@"SHT_CUDA_COMPAT_INFO"
	.align	4
        /*0000*/ 	.byte	0x02, 0x09, 0x00, 0x00, 0x02, 0x02, 0x01, 0x00, 0x02, 0x05, 0x05, 0x00, 0x03, 0x07, 0x01, 0x01
        /*0010*/ 	.byte	0x02, 0x03, 0x00, 0x00, 0x02, 0x06, 0x01, 0x00, 0x04, 0x0b, 0x08, 0x00, 0x01, 0x00, 0x00, 0x00
        /*0020*/ 	.byte	0x00, 0x00, 0x00, 0x00


//--------------------- .nv.info._Z32flash_attn_softmax_update_kernelPfS_S_S_S_S_S_ --------------------------
	.section	.nv.info._Z32flash_attn_softmax_update_kernelPfS_S_S_S_S_S_,"",@"SHT_CUDA_INFO"
	.sectionflags	@""
	.align	4


	//----- nvinfo : EIATTR_CUDA_API_VERSION
	.align		4
        /*0000*/ 	.byte	0x04, 0x37
        /*0002*/ 	.short	(.L_19 - .L_18)
.L_18:
        /*0004*/ 	.word	0x00000082


	//----- nvinfo : EIATTR_KPARAM_INFO
	.align		4
.L_19:
        /*0008*/ 	.byte	0x04, 0x17
        /*000a*/ 	.short	(.L_21 - .L_20)
.L_20:
        /*000c*/ 	.word	0x00000000
        /*0010*/ 	.short	0x0006
        /*0012*/ 	.short	0x0030
        /*0014*/ 	.byte	0x00, 0xf5, 0x21, 0x00


	//----- nvinfo : EIATTR_KPARAM_INFO
	.align		4
.L_21:
        /*0018*/ 	.byte	0x04, 0x17
        /*001a*/ 	.short	(.L_23 - .L_22)
.L_22:
        /*001c*/ 	.word	0x00000000
        /*0020*/ 	.short	0x0005
        /*0022*/ 	.short	0x0028
        /*0024*/ 	.byte	0x00, 0xf5, 0x21, 0x00


	//----- nvinfo : EIATTR_KPARAM_INFO
	.align		4
.L_23:
        /*0028*/ 	.byte	0x04, 0x17
        /*002a*/ 	.short	(.L_25 - .L_24)
.L_24:
        /*002c*/ 	.word	0x00000000
        /*0030*/ 	.short	0x0004
        /*0032*/ 	.short	0x0020
        /*0034*/ 	.byte	0x00, 0xf5, 0x21, 0x00


	//----- nvinfo : EIATTR_KPARAM_INFO
	.align		4
.L_25:
        /*0038*/ 	.byte	0x04, 0x17
        /*003a*/ 	.short	(.L_27 - .L_26)
.L_26:
        /*003c*/ 	.word	0x00000000
        /*0040*/ 	.short	0x0003
        /*0042*/ 	.short	0x0018
        /*0044*/ 	.byte	0x00, 0xf5, 0x21, 0x00


	//----- nvinfo : EIATTR_KPARAM_INFO
	.align		4
.L_27:
        /*0048*/ 	.byte	0x04, 0x17
        /*004a*/ 	.short	(.L_29 - .L_28)
.L_28:
        /*004c*/ 	.word	0x00000000
        /*0050*/ 	.short	0x0002
        /*0052*/ 	.short	0x0010
        /*0054*/ 	.byte	0x00, 0xf5, 0x21, 0x00


	//----- nvinfo : EIATTR_KPARAM_INFO
	.align		4
.L_29:
        /*0058*/ 	.byte	0x04, 0x17
        /*005a*/ 	.short	(.L_31 - .L_30)
.L_30:
        /*005c*/ 	.word	0x00000000
        /*0060*/ 	.short	0x0001
        /*0062*/ 	.short	0x0008
        /*0064*/ 	.byte	0x00, 0xf5, 0x21, 0x00


	//----- nvinfo : EIATTR_KPARAM_INFO
	.align		4
.L_31:
        /*0068*/ 	.byte	0x04, 0x17
        /*006a*/ 	.short	(.L_33 - .L_32)
.L_32:
        /*006c*/ 	.word	0x00000000
        /*0070*/ 	.short	0x0000
        /*0072*/ 	.short	0x0000
        /*0074*/ 	.byte	0x00, 0xf5, 0x21, 0x00


	//----- nvinfo : EIATTR_SPARSE_MMA_MASK
	.align		4
.L_33:
        /*0078*/ 	.byte	0x03, 0x50
        /*007a*/ 	.short	0x0000


	//----- nvinfo : EIATTR_MAXREG_COUNT
	.align		4
        /*007c*/ 	.byte	0x03, 0x1b
        /*007e*/ 	.short	0x00ff


	//----- nvinfo : EIATTR_MERCURY_ISA_VERSION
	.align		4
        /*0080*/ 	.byte	0x03, 0x5f
        /*0082*/ 	.short	0x0101


	//----- nvinfo : EIATTR_VRC_CTA_INIT_COUNT
	.align		4
        /*0084*/ 	.byte	0x02, 0x4a
	.zero		1
	.zero		1


	//----- nvinfo : EIATTR_EXIT_INSTR_OFFSETS
	.align		4
        /*0088*/ 	.byte	0x04, 0x1c
        /*008a*/ 	.short	(.L_35 - .L_34)


	//   ....[0]....
.L_34:
        /*008c*/ 	.word	0x00001e00


	//   ....[1]....
        /*0090*/ 	.word	0x00001e90


	//----- nvinfo : EIATTR_CRS_STACK_SIZE
	.align		4
.L_35:
        /*0094*/ 	.byte	0x04, 0x1e
        /*0096*/ 	.short	(.L_37 - .L_36)
.L_36:
        /*0098*/ 	.word	0x00000000


	//----- nvinfo : EIATTR_CBANK_PARAM_SIZE
	.align		4
.L_37:
        /*009c*/ 	.byte	0x03, 0x19
        /*009e*/ 	.short	0x0038


	//----- nvinfo : EIATTR_PARAM_CBANK
	.align		4
        /*00a0*/ 	.byte	0x04, 0x0a
        /*00a2*/ 	.short	(.L_39 - .L_38)
	.align		4
.L_38:
        /*00a4*/ 	.word	index@(.nv.constant0._Z32flash_attn_softmax_update_kernelPfS_S_S_S_S_S_)
        /*00a8*/ 	.short	0x0380
        /*00aa*/ 	.short	0x0038


	//----- nvinfo : EIATTR_SW_WAR
	.align		4
.L_39:
        /*00ac*/ 	.byte	0x04, 0x36
        /*00ae*/ 	.short	(.L_41 - .L_40)
.L_40:
        /*00b0*/ 	.word	0x00000008
.L_41:


//--------------------- .nv.callgraph             --------------------------
	.section	.nv.callgraph,"",@"SHT_CUDA_CALLGRAPH"
	.align	4
	.sectionentsize	8
	.align		4
        /*0000*/ 	.word	0x00000000
	.align		4
        /*0004*/ 	.word	0xffffffff
	.align		4
        /*0008*/ 	.word	0x00000000
	.align		4
        /*000c*/ 	.word	0xfffffffe
	.align		4
        /*0010*/ 	.word	0x00000000
	.align		4
        /*0014*/ 	.word	0xfffffffd
	.align		4
        /*0018*/ 	.word	0x00000000
	.align		4
        /*001c*/ 	.word	0xfffffffc


//--------------------- .nv.constant4             --------------------------
	.section	.nv.constant4,"a",@progbits
	.align	8
	.align		8
.nv.constant4:
        /*0000*/ 	.dword	s_block
	.align		8
        /*0008*/ 	.dword	m_prev
	.align		8
        /*0010*/ 	.dword	l_prev
	.align		8
        /*0018*/ 	.dword	m_new
	.align		8
        /*0020*/ 	.dword	m_cur
	.align		8
        /*0028*/ 	.dword	l_new
	.align		8
        /*0030*/ 	.dword	p_block
	.align		8
        /*0038*/ 	.dword	s_shifted
	.align		8
        /*0040*/ 	.dword	scale_old
	.align		8
        /*0048*/ 	.dword	m_diff
	.align		8
        /*0050*/ 	.dword	l_scaled
	.align		8
        /*0058*/ 	.dword	p_rowsum


//--------------------- .text._Z32flash_attn_softmax_update_kernelPfS_S_S_S_S_S_ --------------------------
	.section	.text._Z32flash_attn_softmax_update_kernelPfS_S_S_S_S_S_,"ax",@progbits
	.align	128
        .global         _Z32flash_attn_softmax_update_kernelPfS_S_S_S_S_S_
        .type           _Z32flash_attn_softmax_update_kernelPfS_S_S_S_S_S_,@function
        .size           _Z32flash_attn_softmax_update_kernelPfS_S_S_S_S_S_,(.L_x_13 - _Z32flash_attn_softmax_update_kernelPfS_S_S_S_S_S_)
        .other          _Z32flash_attn_softmax_update_kernelPfS_S_S_S_S_S_,@"STO_CUDA_ENTRY STV_DEFAULT"
_Z32flash_attn_softmax_update_kernelPfS_S_S_S_S_S_:
.text._Z32flash_attn_softmax_update_kernelPfS_S_S_S_S_S_:
[----:B------:R-:W-:Y:S01]  /*0000*/  LDC R1, c[0x0][0x37c] ;  /* 0x0000df00ff017b82 */ /* 0x000fe20000000800 */
[----:B------:R-:W0:Y:S07]  /*0010*/  S2R R11, SR_TID.X ;  /* 0x00000000000b7919 */ /* 0x000e2e0000002100 */
[----:B------:R-:W1:Y:S01]  /*0020*/  LDC R3, c[0x0][0x364] ;  /* 0x0000d900ff037b82 */ /* 0x000e620000000800 */
[----:B------:R-:W1:Y:S07]  /*0030*/  S2R R0, SR_TID.Y ;  /* 0x0000000000007919 */ /* 0x000e6e0000002200 */
[----:B------:R-:W0:Y:S08]  /*0040*/  S2UR UR5, SR_CTAID.X ;  /* 0x00000000000579c3 */ /* 0x000e300000002500 */
[----:B------:R-:W0:Y:S08]  /*0050*/  LDC R2, c[0x0][0x360] ;  /* 0x0000d800ff027b82 */ /* 0x000e300000000800 */
[----:B------:R-:W1:Y:S08]  /*0060*/  S2UR UR4, SR_CTAID.Y ;  /* 0x00000000000479c3 */ /* 0x000e700000002600 */
[----:B------:R-:W2:Y:S01]  /*0070*/  LDC.64 R8, c[0x4][RZ] ;  /* 0x01000000ff087b82 */ /* 0x000ea20000000a00 */
[----:B0-----:R-:W-:-:S05]  /*0080*/  IMAD R11, R2, UR5, R11 ;  /* 0x00000005020b7c24 */ /* 0x001fca000f8e020b */
[----:B------:R-:W-:Y:S01]  /*0090*/  ISETP.GE.AND P1, PT, R11, 0x40, PT ;  /* 0x000000400b00780c */ /* 0x000fe20003f26270 */
[----:B-1----:R-:W-:Y:S01]  /*00a0*/  IMAD R0, R3, UR4, R0 ;  /* 0x0000000403007c24 */ /* 0x002fe2000f8e0200 */
[----:B------:R-:W0:Y:S04]  /*00b0*/  LDCU.64 UR4, c[0x0][0x358] ;  /* 0x00006b00ff0477ac */ /* 0x000e280008000a00 */
[----:B------:R-:W-:-:S13]  /*00c0*/  ISETP.LT.U32.AND P1, PT, R0, 0x40, !P1 ;  /* 0x000000400000780c */ /* 0x000fda0004f21070 */
[----:B------:R-:W1:Y:S01]  /*00d0*/  @P1 LDC.64 R2, c[0x0][0x380] ;  /* 0x0000e000ff021b82 */ /* 0x000e620000000a00 */
[----:B------:R-:W-:-:S04]  /*00e0*/  @P1 IMAD R5, R0, 0x40, R11 ;  /* 0x0000004000051824 */ /* 0x000fc800078e020b */
[----:B-1----:R-:W-:-:S05]  /*00f0*/  @P1 IMAD.WIDE R2, R5, 0x4, R2 ;  /* 0x0000000405021825 */ /* 0x002fca00078e0202 */
[----:B0-----:R0:W3:Y:S01]  /*0100*/  @P1 LDG.E R13, desc[UR4][R2.64] ;  /* 0x00000004020d1981 */ /* 0x0010e2000c1e1900 */
[C---:B------:R-:W-:Y:S01]  /*0110*/  ISETP.GE.AND P2, PT, R11.reuse, 0x1, PT ;  /* 0x000000010b00780c */ /* 0x040fe20003f46270 */
[C---:B--2---:R-:W-:Y:S01]  /*0120*/  IMAD.WIDE.U32 R8, R0.reuse, 0x100, R8 ;  /* 0x0000010000087825 */ /* 0x044fe200078e0008 */
[C---:B------:R-:W-:Y:S01]  /*0130*/  ISETP.GE.U32.AND P3, PT, R0.reuse, 0x40, PT ;  /* 0x000000400000780c */ /* 0x040fe20003f66070 */
[----:B------:R-:W-:Y:S01]  /*0140*/  BSSY.RECONVERGENT B0, `(.L_x_0) ;  /* 0x000001b000007945 */ /* 0x000fe20003800200 */
[----:B------:R-:W-:Y:S02]  /*0150*/  ISETP.LT.U32.AND P2, PT, R0, 0x40, !P2 ;  /* 0x000000400000780c */ /* 0x000fe40005741070 */
[C---:B------:R-:W-:Y:S01]  /*0160*/  ISETP.EQ.AND P3, PT, R11.reuse, RZ, !P3 ;  /* 0x000000ff0b00720c */ /* 0x040fe20005f62270 */
[----:B0-----:R-:W-:-:S10]  /*0170*/  IMAD.WIDE R2, R11, 0x4, R8 ;  /* 0x000000040b027825 */ /* 0x001fd400078e0208 */
[----:B------:R-:W0:Y:S08]  /*0180*/  @P2 LDC.64 R4, c[0x4][0x8] ;  /* 0x01000200ff042b82 */ /* 0x000e300000000a00 */
[----:B------:R-:W1:Y:S01]  /*0190*/  @P2 LDC.64 R6, c[0x4][0x20] ;  /* 0x01000800ff062b82 */ /* 0x000e620000000a00 */
[----:B0-----:R-:W-:-:S04]  /*01a0*/  @P2 IMAD.WIDE.U32 R4, R0, 0x4, R4 ;  /* 0x0000000400042825 */ /* 0x001fc800078e0004 */
[----:B------:R-:W-:-:S04]  /*01b0*/  @P2 IMAD.WIDE R4, R11, 0x4, R4 ;  /* 0x000000040b042825 */ /* 0x000fc800078e0204 */
[----:B-1----:R-:W-:-:S04]  /*01c0*/  @P2 IMAD.WIDE.U32 R6, R0, 0x4, R6 ;  /* 0x0000000400062825 */ /* 0x002fc800078e0006 */
[----:B------:R-:W-:Y:S01]  /*01d0*/  @P2 IMAD.WIDE R6, R11, 0x4, R6 ;  /* 0x000000040b062825 */ /* 0x000fe200078e0206 */
[----:B---3--:R0:W-:Y:S01]  /*01e0*/  @P1 STG.E desc[UR4][R2.64], R13 ;  /* 0x0000000d02001986 */ /* 0x0081e2000c101904 */
[----:B------:R-:W-:Y:S05]  /*01f0*/  @!P2 BRA `(.L_x_1) ;  /* 0x00000000003ca947 */ /* 0x000fea0003800000 */
[----:B0-----:R-:W0:Y:S01]  /*0200*/  LDC.64 R12, c[0x0][0x388] ;  /* 0x0000e200ff0c7b82 */ /* 0x001e220000000a00 */
[----:B------:R-:W-:-:S07]  /*0210*/  IMAD.IADD R19, R0, 0x1, R11 ;  /* 0x0000000100137824 */ /* 0x000fce00078e020b */
[----:B------:R-:W1:Y:S08]  /*0220*/  LDC.64 R14, c[0x4][0x8] ;  /* 0x01000200ff0e7b82 */ /* 0x000e700000000a00 */
[----:B------:R-:W2:Y:S01]  /*0230*/  LDC.64 R16, c[0x0][0x390] ;  /* 0x0000e400ff107b82 */ /* 0x000ea20000000a00 */
[----:B0-----:R-:W-:-:S06]  /*0240*/  IMAD.WIDE R12, R19, 0x4, R12 ;  /* 0x00000004130c7825 */ /* 0x001fcc00078e020c */
[----:B------:R-:W3:Y:S01]  /*0250*/  LDG.E R13, desc[UR4][R12.64] ;  /* 0x000000040c0d7981 */ /* 0x000ee2000c1e1900 */
[----:B-1----:R-:W-:-:S04]  /*0260*/  IMAD.WIDE.U32 R14, R0, 0x4, R14 ;  /* 0x00000004000e7825 */ /* 0x002fc800078e000e */
[----:B------:R-:W-:-:S04]  /*0270*/  IMAD.WIDE R14, R11, 0x4, R14 ;  /* 0x000000040b0e7825 */ /* 0x000fc800078e020e */
[----:B--2---:R-:W-:Y:S02]  /*0280*/  IMAD.WIDE R16, R19, 0x4, R16 ;  /* 0x0000000413107825 */ /* 0x004fe400078e0210 */
[----:B------:R-:W0:Y:S01]  /*0290*/  LDC.64 R18, c[0x4][0x10] ;  /* 0x01000400ff127b82 */ /* 0x000e220000000a00 */
[----:B---3--:R1:W-:Y:S04]  /*02a0*/  STG.E desc[UR4][R14.64], R13 ;  /* 0x0000000d0e007986 */ /* 0x0083e8000c101904 */
[----:B------:R-:W2:Y:S01]  /*02b0*/  LDG.E R17, desc[UR4][R16.64] ;  /* 0x0000000410117981 */ /* 0x000ea2000c1e1900 */
[----:B0-----:R-:W-:-:S04]  /*02c0*/  IMAD.WIDE.U32 R18, R0, 0x4, R18 ;  /* 0x0000000400127825 */ /* 0x001fc800078e0012 */
[----:B------:R-:W-:-:S05]  /*02d0*/  IMAD.WIDE R18, R11, 0x4, R18 ;  /* 0x000000040b127825 */ /* 0x000fca00078e0212 */
[----:B--2---:R1:W-:Y:S02]  /*02e0*/  STG.E desc[UR4][R18.64], R17 ;  /* 0x0000001112007986 */ /* 0x0043e4000c101904 */
.L_x_1:
[----:B------:R-:W-:Y:S05]  /*02f0*/  BSYNC.RECONVERGENT B0 ;  /* 0x0000000000007941 */ /* 0x000fea0003800200 */
.L_x_0:
[----:B------:R-:W-:Y:S04]  /*0300*/  BSSY.RECONVERGENT B0, `(.L_x_2) ;  /* 0x00000c3000007945 */ /* 0x000fe80003800200 */
[----:B------:R-:W-:Y:S05]  /*0310*/  @!P3 BRA `(.L_x_3) ;  /* 0x0000000c0004b947 */ /* 0x000fea0003800000 */
[----:B------:R-:W2:Y:S04]  /*0320*/  LDG.E R10, desc[UR4][R8.64] ;  /* 0x00000004080a7981 */ /* 0x000ea8000c1e1900 */
[----:B------:R-:W2:Y:S04]  /*0330*/  LDG.E R27, desc[UR4][R8.64+0x4] ;  /* 0x00000404081b7981 */ /* 0x000ea8000c1e1900 */
[----:B------:R-:W3:Y:S04]  /*0340*/  LDG.E R29, desc[UR4][R8.64+0x8] ;  /* 0x00000804081d7981 */ /* 0x000ee8000c1e1900 */
[----:B01----:R-:W4:Y:S04]  /*0350*/  LDG.E R13, desc[UR4][R8.64+0xc] ;  /* 0x00000c04080d7981 */ /* 0x003f28000c1e1900 */
[----:B------:R-:W5:Y:S04]  /*0360*/  LDG.E R12, desc[UR4][R8.64+0x10] ;  /* 0x00001004080c7981 */ /* 0x000f68000c1e1900 */
        /* <DEDUP_REMOVED lines=11> */
[----:B------:R-:W5:Y:S01]  /*0420*/  LDG.E R14, desc[UR4][R8.64+0x40] ;  /* 0x00004004080e7981 */ /* 0x000f62000c1e1900 */
[----:B--2---:R-:W-:-:S04]  /*0430*/  FSETP.GT.AND P0, PT, R27, R10, PT ;  /* 0x0000000a1b00720b */ /* 0x004fc80003f04000 */
[----:B------:R-:W-:-:S04]  /*0440*/  FSEL R10, R27, R10, P0 ;  /* 0x0000000a1b0a7208 */ /* 0x000fc80000000000 */
[----:B---3--:R-:W-:-:S04]  /*0450*/  FSETP.GT.AND P0, PT, R29, R10, PT ;  /* 0x0000000a1d00720b */ /* 0x008fc80003f04000 */
[----:B------:R-:W-:Y:S02]  /*0460*/  FSEL R26, R29, R10, P0 ;  /* 0x0000000a1d1a7208 */ /* 0x000fe40000000000 */
[----:B------:R-:W2:Y:S02]  /*0470*/  LDG.E R10, desc[UR4][R8.64+0x44] ;  /* 0x00004404080a7981 */ /* 0x000ea4000c1e1900 */
[----:B----4-:R-:W-:-:S04]  /*0480*/  FSETP.GT.AND P0, PT, R13, R26, PT ;  /* 0x0000001a0d00720b */ /* 0x010fc80003f04000 */
[----:B------:R-:W-:Y:S02]  /*0490*/  FSEL R27, R13, R26, P0 ;  /* 0x0000001a0d1b7208 */ /* 0x000fe40000000000 */
[----:B------:R-:W3:Y:S02]  /*04a0*/  LDG.E R13, desc[UR4][R8.64+0x48] ;  /* 0x00004804080d7981 */ /* 0x000ee4000c1e1900 */
[----:B-----5:R-:W-:-:S04]  /*04b0*/  FSETP.GT.AND P0, PT, R12, R27, PT ;  /* 0x0000001b0c00720b */ /* 0x020fc80003f04000 */
[----:B------:R-:W-:Y:S02]  /*04c0*/  FSEL R26, R12, R27, P0 ;  /* 0x0000001b0c1a7208 */ /* 0x000fe40000000000 */
[----:B------:R-:W4:Y:S02]  /*04d0*/  LDG.E R12, desc[UR4][R8.64+0x4c] ;  /* 0x00004c04080c7981 */ /* 0x000f24000c1e1900 */
[----:B------:R-:W-:-:S04]  /*04e0*/  FSETP.GT.AND P0, PT, R19, R26, PT ;  /* 0x0000001a1300720b */ /* 0x000fc80003f04000 */
[----:B------:R-:W-:Y:S02]  /*04f0*/  FSEL R27, R19, R26, P0 ;  /* 0x0000001a131b7208 */ /* 0x000fe40000000000 */
[----:B------:R-:W5:Y:S02]  /*0500*/  LDG.E R19, desc[UR4][R8.64+0x50] ;  /* 0x0000500408137981 */ /* 0x000f64000c1e1900 */
        /* <DEDUP_REMOVED lines=33> */
[----:B--2---:R-:W-:-:S04]  /*0720*/  FSETP.GT.AND P0, PT, R10, R27, PT ;  /* 0x0000001b0a00720b */ /* 0x004fc80003f04000 */
[----:B------:R-:W-:Y:S02]  /*0730*/  FSEL R26, R10, R27, P0 ;  /* 0x0000001b0a1a7208 */ /* 0x000fe40000000000 */
[----:B------:R-:W2:Y:S02]  /*0740*/  LDG.E R10, desc[UR4][R8.64+0x80] ;  /* 0x00008004080a7981 */ /* 0x000ea4000c1e1900 */
[----:B---3--:R-:W-:-:S04]  /*0750*/  FSETP.GT.AND P0, PT, R13, R26, PT ;  /* 0x0000001a0d00720b */ /* 0x008fc80003f04000 */
[----:B------:R-:W-:Y:S02]  /*0760*/  FSEL R27, R13, R26, P0 ;  /* 0x0000001a0d1b7208 */ /* 0x000fe40000000000 */
[----:B------:R-:W3:Y:S02]  /*0770*/  LDG.E R13, desc[UR4][R8.64+0x84] ;  /* 0x00008404080d7981 */ /* 0x000ee4000c1e1900 */
[----:B----4-:R-:W-:-:S04]  /*0780*/  FSETP.GT.AND P0, PT, R12, R27, PT ;  /* 0x0000001b0c00720b */ /* 0x010fc80003f04000 */
[----:B------:R-:W-:Y:S02]  /*0790*/  FSEL R26, R12, R27, P0 ;  /* 0x0000001b0c1a7208 */ /* 0x000fe40000000000 */
[----:B------:R-:W4:Y:S02]  /*07a0*/  LDG.E R12, desc[UR4][R8.64+0x88] ;  /* 0x00008804080c7981 */ /* 0x000f24000c1e1900 */
[----:B-----5:R-:W-:-:S04]  /*07b0*/  FSETP.GT.AND P0, PT, R19, R26, PT ;  /* 0x0000001a1300720b */ /* 0x020fc80003f04000 */
        /* <DEDUP_REMOVED lines=68> */
[CC--:B------:R-:W-:Y:S02]  /*0c00*/  FSETP.GT.AND P0, PT, R20.reuse, R27.reuse, PT ;  /* 0x0000001b1400720b */ /* 0x0c0fe40003f04000 */
[----:B------:R-:W5:Y:S02]  /*0c10*/  LDG.E R26, desc[UR4][R8.64+0xec] ;  /* 0x0000ec04081a7981 */ /* 0x000f64000c1e1900 */
[----:B------:R-:W-:Y:S02]  /*0c20*/  FSEL R27, R20, R27, P0 ;  /* 0x0000001b141b7208 */ /* 0x000fe40000000000 */
[----:B------:R-:W5:Y:S02]  /*0c30*/  LDG.E R20, desc[UR4][R8.64+0xe8] ;  /* 0x0000e80408147981 */ /* 0x000f64000c1e1900 */
[----:B------:R-:W-:-:S04]  /*0c40*/  FSETP.GT.AND P0, PT, R16, R27, PT ;  /* 0x0000001b1000720b */ /* 0x000fc80003f04000 */
[----:B------:R-:W-:-:S04]  /*0c50*/  FSEL R16, R16, R27, P0 ;  /* 0x0000001b10107208 */ /* 0x000fc80000000000 */
[----:B------:R-:W-:-:S04]  /*0c60*/  FSETP.GT.AND P0, PT, R15, R16, PT ;  /* 0x000000100f00720b */ /* 0x000fc80003f04000 */
[----:B------:R-:W-:Y:S02]  /*0c70*/  FSEL R27, R15, R16, P0 ;  /* 0x000000100f1b7208 */ /* 0x000fe40000000000 */
[----:B------:R-:W5:Y:S02]  /*0c80*/  LDG.E R15, desc[UR4][R8.64+0xf0] ;  /* 0x0000f004080f7981 */ /* 0x000f64000c1e1900 */
[CC--:B------:R-:W-:Y:S02]  /*0c90*/  FSETP.GT.AND P0, PT, R14.reuse, R27.reuse, PT ;  /* 0x0000001b0e00720b */ /* 0x0c0fe40003f04000 */
[----:B------:R-:W5:Y:S02]  /*0ca0*/  LDG.E R16, desc[UR4][R8.64+0xf8] ;  /* 0x0000f80408107981 */ /* 0x000f64000c1e1900 */
[----:B------:R-:W-:Y:S02]  /*0cb0*/  FSEL R27, R14, R27, P0 ;  /* 0x0000001b0e1b7208 */ /* 0x000fe40000000000 */
[----:B------:R-:W5:Y:S02]  /*0cc0*/  LDG.E R14, desc[UR4][R8.64+0xf4] ;  /* 0x0000f404080e7981 */ /* 0x000f64000c1e1900 */
[----:B--2---:R-:W-:-:S04]  /*0cd0*/  FSETP.GT.AND P0, PT, R10, R27, PT ;  /* 0x0000001b0a00720b */ /* 0x004fc80003f04000 */
[----:B------:R-:W-:Y:S02]  /*0ce0*/  FSEL R28, R10, R27, P0 ;  /* 0x0000001b0a1c7208 */ /* 0x000fe40000000000 */
[----:B------:R0:W2:Y:S02]  /*0cf0*/  LDG.E R10, desc[UR4][R8.64+0xfc] ;  /* 0x0000fc04080a7981 */ /* 0x0000a4000c1e1900 */
[----:B---3--:R-:W-:-:S04]  /*0d00*/  FSETP.GT.AND P0, PT, R13, R28, PT ;  /* 0x0000001c0d00720b */ /* 0x008fc80003f04000 */
[----:B------:R-:W-:-:S04]  /*0d10*/  FSEL R13, R13, R28, P0 ;  /* 0x0000001c0d0d7208 */ /* 0x000fc80000000000 */
[CC--:B----4-:R-:W-:Y:S01]  /*0d20*/  FSETP.GT.AND P0, PT, R12.reuse, R13.reuse, PT ;  /* 0x0000000d0c00720b */ /* 0x0d0fe20003f04000 */
[----:B0-----:R-:W0:Y:S03]  /*0d30*/  LDC.64 R8, c[0x4][0x20] ;  /* 0x01000800ff087b82 */ /* 0x001e260000000a00 */
[----:B------:R-:W-:-:S04]  /*0d40*/  FSEL R12, R12, R13, P0 ;  /* 0x0000000d0c0c7208 */ /* 0x000fc80000000000 */
[----:B-----5:R-:W-:-:S04]  /*0d50*/  FSETP.GT.AND P0, PT, R19, R12, PT ;  /* 0x0000000c1300720b */ /* 0x020fc80003f04000 */
[----:B------:R-:W-:-:S04]  /*0d60*/  FSEL R19, R19, R12, P0 ;  /* 0x0000000c13137208 */ /* 0x000fc80000000000 */
[----:B------:R-:W-:-:S04]  /*0d70*/  FSETP.GT.AND P0, PT, R18, R19, PT ;  /* 0x000000131200720b */ /* 0x000fc80003f04000 */
        /* <DEDUP_REMOVED lines=22> */
[----:B------:R-:W-:Y:S01]  /*0ee0*/  FSEL R15, R16, R15, P0 ;  /* 0x0000000f100f7208 */ /* 0x000fe20000000000 */
[----:B0-----:R-:W-:-:S03]  /*0ef0*/  IMAD.WIDE.U32 R8, R0, 0x4, R8 ;  /* 0x0000000400087825 */ /* 0x001fc600078e0008 */
[----:B--2---:R-:W-:-:S04]  /*0f00*/  FSETP.GT.AND P0, PT, R10, R15, PT ;  /* 0x0000000f0a00720b */ /* 0x004fc80003f04000 */
[----:B------:R-:W-:-:S05]  /*0f10*/  FSEL R15, R10, R15, P0 ;  /* 0x0000000f0a0f7208 */ /* 0x000fca0000000000 */
[----:B------:R2:W-:Y:S04]  /*0f20*/  STG.E desc[UR4][R8.64], R15 ;  /* 0x0000000f08007986 */ /* 0x0005e8000c101904 */
.L_x_3:
[----:B------:R-:W-:Y:S05]  /*0f30*/  BSYNC.RECONVERGENT B0 ;  /* 0x0000000000007941 */ /* 0x000fea0003800200 */
.L_x_2:
[----:B------:R-:W3:Y:S01]  /*0f40*/  @P2 LDG.E R4, desc[UR4][R4.64] ;  /* 0x0000000404042981 */ /* 0x000ee2000c1e1900 */
[----:B--2---:R-:W2:Y:S03]  /*0f50*/  @P2 LDC.64 R8, c[0x4][0x18] ;  /* 0x01000600ff082b82 */ /* 0x004ea60000000a00 */
[----:B------:R-:W3:Y:S05]  /*0f60*/  @P2 LDG.E R7, desc[UR4][R6.64] ;  /* 0x0000000406072981 */ /* 0x000eea000c1e1900 */
[----:B01----:R-:W0:Y:S01]  /*0f70*/  @P1 LDC.64 R12, c[0x4][0x18] ;  /* 0x01000600ff0c1b82 */ /* 0x003e220000000a00 */
[----:B--2---:R-:W-:-:S04]  /*0f80*/  @P2 IMAD.WIDE.U32 R8, R0, 0x4, R8 ;  /* 0x0000000400082825 */ /* 0x004fc800078e0008 */
[----:B------:R-:W-:-:S04]  /*0f90*/  @P2 IMAD.WIDE R8, R11, 0x4, R8 ;  /* 0x000000040b082825 */ /* 0x000fc800078e0208 */
[----:B0-----:R-:W-:Y:S01]  /*0fa0*/  @P1 IMAD.WIDE.U32 R12, R0, 0x4, R12 ;  /* 0x00000004000c1825 */ /* 0x001fe200078e000c */
[----:B---3--:R-:W-:Y:S02]  /*0fb0*/  @P2 FMNMX R15, R4, R7, !PT ;  /* 0x00000007040f2209 */ /* 0x008fe40007800000 */
[----:B------:R-:W-:Y:S01]  /*0fc0*/  PLOP3.LUT P0, PT, PT, PT, PT, 0x80, 0x8 ;  /* 0x000000000008781c */ /* 0x000fe20003f0f070 */
[----:B------:R-:W0:Y:S02]  /*0fd0*/  @P1 LDC.64 R4, c[0x4][0x38] ;  /* 0x01000e00ff041b82 */ /* 0x000e240000000a00 */
[----:B------:R1:W-:Y:S04]  /*0fe0*/  @P2 STG.E desc[UR4][R8.64], R15 ;  /* 0x0000000f08002986 */ /* 0x0003e8000c101904 */
[----:B------:R-:W2:Y:S02]  /*0ff0*/  @P1 LDG.E R2, desc[UR4][R2.64] ;  /* 0x0000000402021981 */ /* 0x000ea4000c1e1900 */
[----:B------:R-:W3:Y:S02]  /*1000*/  @P1 LDC.64 R6, c[0x4][0x30] ;  /* 0x01000c00ff061b82 */ /* 0x000ee40000000a00 */
[----:B------:R-:W2:Y:S01]  /*1010*/  @P1 LDG.E R13, desc[UR4][R12.64] ;  /* 0x000000040c0d1981 */ /* 0x000ea2000c1e1900 */
[----:B------:R-:W-:Y:S01]  /*1020*/  BSSY.RECONVERGENT B0, `(.L_x_4) ;  /* 0x000002e000007945 */ /* 0x000fe20003800200 */
[----:B--2---:R-:W-:Y:S01]  /*1030*/  @P1 FADD R17, R2, -R13 ;  /* 0x8000000d02111221 */ /* 0x004fe20000000000 */
[----:B0-----:R-:W-:-:S04]  /*1040*/  @P1 IMAD.WIDE.U32 R2, R0, 0x100, R4 ;  /* 0x0000010000021825 */ /* 0x001fc800078e0004 */
[----:B------:R-:W-:Y:S01]  /*1050*/  @P1 FMUL R10, R17, 1.4426950216293334961 ;  /* 0x3fb8aa3b110a1820 */ /* 0x000fe20000400000 */
[----:B---3--:R-:W-:-:S04]  /*1060*/  @P1 IMAD.WIDE.U32 R4, R0, 0x100, R6 ;  /* 0x0000010000041825 */ /* 0x008fc800078e0006 */
[----:B------:R-:W-:Y:S01]  /*1070*/  @P1 FSETP.GEU.AND P4, PT, R10, -126, PT ;  /* 0xc2fc00000a00180b */ /* 0x000fe20003f8e000 */
[----:B------:R-:W-:-:S03]  /*1080*/  @P1 IMAD.WIDE R2, R11, 0x4, R2 ;  /* 0x000000040b021825 */ /* 0x000fc600078e0202 */
[----:B------:R-:W-:Y:S01]  /*1090*/  @P1 PLOP3.LUT P0, PT, P4, PT, PT, 0x80, 0x8 ;  /* 0x000000000008181c */ /* 0x000fe2000270f070 */
[----:B------:R-:W-:Y:S01]  /*10a0*/  @P1 IMAD.WIDE R4, R11, 0x4, R4 ;  /* 0x000000040b041825 */ /* 0x000fe200078e0204 */
[----:B------:R0:W-:Y:S11]  /*10b0*/  @P1 STG.E desc[UR4][R2.64], R17 ;  /* 0x0000001102001986 */ /* 0x0001f6000c101904 */
[----:B------:R-:W-:-:S04]  /*10c0*/  @!P0 FMUL R10, R10, 0.5 ;  /* 0x3f0000000a0a8820 */ /* 0x000fc80000400000 */
[----:B-1----:R-:W1:Y:S02]  /*10d0*/  @P1 MUFU.EX2 R9, R10 ;  /* 0x0000000a00091308 */ /* 0x002e640000000800 */
[----:B-1----:R-:W-:-:S05]  /*10e0*/  @!P0 FMUL R9, R9, R9 ;  /* 0x0000000909098220 */ /* 0x002fca0000400000 */
[----:B------:R0:W-:Y:S01]  /*10f0*/  @P1 STG.E desc[UR4][R4.64], R9 ;  /* 0x0000000904001986 */ /* 0x0001e2000c101904 */
[----:B------:R-:W-:Y:S05]  /*1100*/  @!P2 BRA `(.L_x_5) ;  /* 0x00000000007ca947 */ /* 0x000fea0003800000 */
[----:B0-----:R-:W0:Y:S08]  /*1110*/  LDC.64 R2, c[0x4][0x8] ;  /* 0x01000200ff027b82 */ /* 0x001e300000000a00 */
[----:B------:R-:W1:Y:S08]  /*1120*/  LDC.64 R4, c[0x4][0x18] ;  /* 0x01000600ff047b82 */ /* 0x000e700000000a00 */
[----:B------:R-:W2:Y:S01]  /*1130*/  LDC.64 R12, c[0x4][0x10] ;  /* 0x01000400ff0c7b82 */ /* 0x000ea20000000a00 */
[----:B0-----:R-:W-:-:S04]  /*1140*/  IMAD.WIDE.U32 R2, R0, 0x4, R2 ;  /* 0x0000000400027825 */ /* 0x001fc800078e0002 */
[----:B------:R-:W-:-:S03]  /*1150*/  IMAD.WIDE R6, R11, 0x4, R2 ;  /* 0x000000040b067825 */ /* 0x000fc600078e0202 */
[----:B------:R-:W0:Y:S01]  /*1160*/  LDC.64 R2, c[0x4][0x48] ;  /* 0x01001200ff027b82 */ /* 0x000e220000000a00 */
[----:B-1----:R-:W-:Y:S02]  /*1170*/  IMAD.WIDE.U32 R4, R0, 0x4, R4 ;  /* 0x0000000400047825 */ /* 0x002fe400078e0004 */
[----:B------:R-:W3:Y:S02]  /*1180*/  LDG.E R6, desc[UR4][R6.64] ;  /* 0x0000000406067981 */ /* 0x000ee4000c1e1900 */
[----:B------:R-:W-:-:S03]  /*1190*/  IMAD.WIDE R8, R11, 0x4, R4 ;  /* 0x000000040b087825 */ /* 0x000fc600078e0204 */
[----:B------:R-:W1:Y:S03]  /*11a0*/  LDC.64 R4, c[0x4][0x40] ;  /* 0x01001000ff047b82 */ /* 0x000e660000000a00 */
[----:B------:R-:W3:Y:S01]  /*11b0*/  LDG.E R9, desc[UR4][R8.64] ;  /* 0x0000000408097981 */ /* 0x000ee2000c1e1900 */
[----:B--2---:R-:W-:-:S04]  /*11c0*/  IMAD.WIDE.U32 R12, R0, 0x4, R12 ;  /* 0x00000004000c7825 */ /* 0x004fc800078e000c */
[----:B0-----:R-:W-:-:S04]  /*11d0*/  IMAD.WIDE.U32 R2, R0, 0x4, R2 ;  /* 0x0000000400027825 */ /* 0x001fc800078e0002 */
[----:B------:R-:W-:-:S04]  /*11e0*/  IMAD.WIDE R12, R11, 0x4, R12 ;  /* 0x000000040b0c7825 */ /* 0x000fc800078e020c */
[----:B-1----:R-:W-:-:S04]  /*11f0*/  IMAD.WIDE.U32 R4, R0, 0x4, R4 ;  /* 0x0000000400047825 */ /* 0x002fc800078e0004 */
[----:B------:R-:W-:-:S04]  /*1200*/  IMAD.WIDE R2, R11, 0x4, R2 ;  /* 0x000000040b027825 */ /* 0x000fc800078e0202 */
[----:B------:R-:W-:-:S04]  /*1210*/  IMAD.WIDE R4, R11, 0x4, R4 ;  /* 0x000000040b047825 */ /* 0x000fc800078e0204 */
[----:B---3--:R-:W-:Y:S02]  /*1220*/  FADD R15, R6, -R9 ;  /* 0x80000009060f7221 */ /* 0x008fe40000000000 */
[----:B------:R-:W0:Y:S02]  /*1230*/  LDC.64 R6, c[0x4][0x50] ;  /* 0x01001400ff067b82 */ /* 0x000e240000000a00 */
[----:B------:R-:W-:-:S05]  /*1240*/  FMUL R10, R15, 1.4426950216293334961 ;  /* 0x3fb8aa3b0f0a7820 */ /* 0x000fca0000400000 */
[----:B------:R-:W-:-:S13]  /*1250*/  FSETP.GEU.AND P0, PT, R10, -126, PT ;  /* 0xc2fc00000a00780b */ /* 0x000fda0003f0e000 */
[----:B------:R-:W-:-:S04]  /*1260*/  @!P0 FMUL R10, R10, 0.5 ;  /* 0x3f0000000a0a8820 */ /* 0x000fc80000400000 */
[----:B------:R-:W1:Y:S01]  /*1270*/  MUFU.EX2 R17, R10 ;  /* 0x0000000a00117308 */ /* 0x000e620000000800 */
[----:B------:R2:W-:Y:S01]  /*1280*/  STG.E desc[UR4][R2.64], R15 ;  /* 0x0000000f02007986 */ /* 0x0005e2000c101904 */
[----:B-1----:R-:W-:-:S05]  /*1290*/  @!P0 FMUL R17, R17, R17 ;  /* 0x0000001111118220 */ /* 0x002fca0000400000 */
[----:B------:R2:W-:Y:S04]  /*12a0*/  STG.E desc[UR4][R4.64], R17 ;  /* 0x0000001104007986 */ /* 0x0005e8000c101904 */
[----:B------:R-:W3:Y:S01]  /*12b0*/  LDG.E R12, desc[UR4][R12.64] ;  /* 0x000000040c0c7981 */ /* 0x000ee2000c1e1900 */
[----:B0-----:R-:W-:-:S04]  /*12c0*/  IMAD.WIDE.U32 R6, R0, 0x4, R6 ;  /* 0x0000000400067825 */ /* 0x001fc800078e0006 */
[----:B------:R-:W-:-:S04]  /*12d0*/  IMAD.WIDE R6, R11, 0x4, R6 ;  /* 0x000000040b067825 */ /* 0x000fc800078e0206 */
[----:B---3--:R-:W-:-:S05]  /*12e0*/  FMUL R9, R17, R12 ;  /* 0x0000000c11097220 */ /* 0x008fca0000400000 */
[----:B------:R2:W-:Y:S02]  /*12f0*/  STG.E desc[UR4][R6.64], R9 ;  /* 0x0000000906007986 */ /* 0x0005e4000c101904 */
.L_x_5:
[----:B------:R-:W-:Y:S05]  /*1300*/  BSYNC.RECONVERGENT B0 ;  /* 0x0000000000007941 */ /* 0x000fea0003800200 */
.L_x_4:
[----:B------:R-:W-:Y:S04]  /*1310*/  BSSY.RECONVERGENT B0, `(.L_x_6) ;  /* 0x0000087000007945 */ /* 0x000fe80003800200 */
[----:B------:R-:W-:Y:S05]  /*1320*/  @!P3 BRA `(.L_x_7) ;  /* 0x000000080014b947 */ /* 0x000fea0003800000 */
[----:B0-2---:R-:W0:Y:S02]  /*1330*/  LDC.64 R2, c[0x4][0x30] ;  /* 0x01000c00ff027b82 */ /* 0x005e240000000a00 */
[----:B0-----:R-:W-:-:S05]  /*1340*/  IMAD.WIDE.U32 R2, R0, 0x100, R2 ;  /* 0x0000010000027825 */ /* 0x001fca00078e0002 */
[----:B------:R-:W2:Y:S04]  /*1350*/  LDG.E R22, desc[UR4][R2.64] ;  /* 0x0000000402167981 */ /* 0x000ea8000c1e1900 */
[----:B------:R-:W3:Y:S04]  /*1360*/  LDG.E R25, desc[UR4][R2.64+0x4] ;  /* 0x0000040402197981 */ /* 0x000ee8000c1e1900 */
[----:B------:R-:W4:Y:S04]  /*1370*/  LDG.E R27, desc[UR4][R2.64+0x8] ;  /* 0x00000804021b7981 */ /* 0x000f28000c1e1900 */
        /* <DEDUP_REMOVED lines=19> */
[----:B--2---:R-:W-:-:S04]  /*14b0*/  FADD R22, RZ, R22 ;  /* 0x00000016ff167221 */ /* 0x004fc80000000000 */
[----:B---3--:R-:W-:Y:S02]  /*14c0*/  FADD R22, R22, R25 ;  /* 0x0000001916167221 */ /* 0x008fe40000000000 */
[----:B------:R-:W2:Y:S02]  /*14d0*/  LDG.E R25, desc[UR4][R2.64+0x58] ;  /* 0x0000580402197981 */ /* 0x000ea4000c1e1900 */
[----:B----4-:R-:W-:Y:S02]  /*14e0*/  FADD R26, R22, R27 ;  /* 0x0000001b161a7221 */ /* 0x010fe40000000000 */
[----:B------:R-:W3:Y:S02]  /*14f0*/  LDG.E R22, desc[UR4][R2.64+0x5c] ;  /* 0x00005c0402167981 */ /* 0x000ee4000c1e1900 */
[----:B-----5:R-:W-:Y:S02]  /*1500*/  FADD R27, R26, R21 ;  /* 0x000000151a1b7221 */ /* 0x020fe40000000000 */
[----:B------:R-:W4:Y:S02]  /*1510*/  LDG.E R21, desc[UR4][R2.64+0x60] ;  /* 0x0000600402157981 */ /* 0x000f24000c1e1900 */
[----:B------:R-:W-:-:S02]  /*1520*/  FADD R26, R27, R4 ;  /* 0x000000041b1a7221 */ /* 0x000fc40000000000 */
[----:B------:R-:W5:Y:S02]  /*1530*/  LDG.E R4, desc[UR4][R2.64+0x64] ;  /* 0x0000640402047981 */ /* 0x000f64000c1e1900 */
[----:B------:R-:W-:Y:S02]  /*1540*/  FADD R27, R26, R5 ;  /* 0x000000051a1b7221 */ /* 0x000fe40000000000 */
[----:B------:R-:W5:Y:S02]  /*1550*/  LDG.E R5, desc[UR4][R2.64+0x68] ;  /* 0x0000680402057981 */ /* 0x000f64000c1e1900 */
[----:B------:R-:W-:Y:S02]  /*1560*/  FADD R26, R27, R6 ;  /* 0x000000061b1a7221 */ /* 0x000fe40000000000 */
[----:B------:R-:W5:Y:S02]  /*1570*/  LDG.E R6, desc[UR4][R2.64+0x6c] ;  /* 0x00006c0402067981 */ /* 0x000f64000c1e1900 */
        /* <DEDUP_REMOVED lines=30> */
[----:B--2---:R-:W-:-:S02]  /*1760*/  FADD R27, R26, R25 ;  /* 0x000000191a1b7221 */ /* 0x004fc40000000000 */
[----:B------:R-:W2:Y:S02]  /*1770*/  LDG.E R25, desc[UR4][R2.64+0xac] ;  /* 0x0000ac0402197981 */ /* 0x000ea4000c1e1900 */
[----:B---3--:R-:W-:Y:S02]  /*1780*/  FADD R26, R27, R22 ;  /* 0x000000161b1a7221 */ /* 0x008fe40000000000 */
[----:B------:R-:W3:Y:S02]  /*1790*/  LDG.E R22, desc[UR4][R2.64+0xb0] ;  /* 0x0000b00402167981 */ /* 0x000ee4000c1e1900 */
[----:B----4-:R-:W-:Y:S02]  /*17a0*/  FADD R27, R26, R21 ;  /* 0x000000151a1b7221 */ /* 0x010fe40000000000 */
[----:B------:R-:W4:Y:S02]  /*17b0*/  LDG.E R21, desc[UR4][R2.64+0xb4] ;  /* 0x0000b40402157981 */ /* 0x000f24000c1e1900 */
[----:B-----5:R-:W-:-:S02]  /*17c0*/  FADD R26, R27, R4 ;  /* 0x000000041b1a7221 */ /* 0x020fc40000000000 */
        /* <DEDUP_REMOVED lines=32> */
[----:B------:R-:W5:Y:S04]  /*19d0*/  LDG.E R23, desc[UR4][R2.64+0xf8] ;  /* 0x0000f80402177981 */ /* 0x000f68000c1e1900 */
[----:B------:R0:W5:Y:S01]  /*19e0*/  LDG.E R20, desc[UR4][R2.64+0xfc] ;  /* 0x0000fc0402147981 */ /* 0x000162000c1e1900 */
[----:B------:R-:W-:Y:S01]  /*19f0*/  FADD R24, R27, R24 ;  /* 0x000000181b187221 */ /* 0x000fe20000000000 */
[----:B0-----:R-:W0:Y:S02]  /*1a00*/  LDC.64 R2, c[0x4][0x58] ;  /* 0x01001600ff027b82 */ /* 0x001e240000000a00 */
[----:B0-----:R-:W-:-:S04]  /*1a10*/  IMAD.WIDE.U32 R2, R0, 0x4, R2 ;  /* 0x0000000400027825 */ /* 0x001fc800078e0002 */
[----:B--2---:R-:W-:-:S04]  /*1a20*/  FADD R25, R24, R25 ;  /* 0x0000001918197221 */ /* 0x004fc80000000000 */
[----:B---3--:R-:W-:-:S04]  /*1a30*/  FADD R22, R25, R22 ;  /* 0x0000001619167221 */ /* 0x008fc80000000000 */
[----:B----4-:R-:W-:-:S04]  /*1a40*/  FADD R21, R22, R21 ;  /* 0x0000001516157221 */ /* 0x010fc80000000000 */
[----:B-----5:R-:W-:-:S04]  /*1a50*/  FADD R4, R21, R4 ;  /* 0x0000000415047221 */ /* 0x020fc80000000000 */
[----:B------:R-:W-:-:S04]  /*1a60*/  FADD R5, R4, R5 ;  /* 0x0000000504057221 */ /* 0x000fc80000000000 */
        /* <DEDUP_REMOVED lines=15> */
[----:B------:R-:W-:-:S05]  /*1b60*/  FADD R23, R23, R20 ;  /* 0x0000001417177221 */ /* 0x000fca0000000000 */
[----:B------:R1:W-:Y:S02]  /*1b70*/  STG.E desc[UR4][R2.64], R23 ;  /* 0x0000001702007986 */ /* 0x0003e4000c101904 */
.L_x_7:
[----:B------:R-:W-:Y:S05]  /*1b80*/  BSYNC.RECONVERGENT B0 ;  /* 0x0000000000007941 */ /* 0x000fea0003800200 */
.L_x_6:
[----:B------:R-:W-:Y:S04]  /*1b90*/  BSSY.RECONVERGENT B0, `(.L_x_8) ;  /* 0x000001b000007945 */ /* 0x000fe80003800200 */
[----:B------:R-:W-:Y:S05]  /*1ba0*/  @!P2 BRA `(.L_x_9) ;  /* 0x000000000064a947 */ /* 0x000fea0003800000 */
[----:B012---:R-:W0:Y:S08]  /*1bb0*/  LDC.64 R2, c[0x4][0x50] ;  /* 0x01001400ff027b82 */ /* 0x007e300000000a00 */
[----:B------:R-:W1:Y:S08]  /*1bc0*/  LDC.64 R4, c[0x4][0x58] ;  /* 0x01001600ff047b82 */ /* 0x000e700000000a00 */
[----:B------:R-:W2:Y:S01]  /*1bd0*/  LDC.64 R8, c[0x4][0x18] ;  /* 0x01000600ff087b82 */ /* 0x000ea20000000a00 */
[----:B0-----:R-:W-:-:S04]  /*1be0*/  IMAD.WIDE.U32 R2, R0, 0x4, R2 ;  /* 0x0000000400027825 */ /* 0x001fc800078e0002 */
[----:B------:R-:W-:-:S04]  /*1bf0*/  IMAD.WIDE R6, R11, 0x4, R2 ;  /* 0x000000040b067825 */ /* 0x000fc800078e0202 */
[C---:B-1----:R-:W-:Y:S02]  /*1c00*/  IMAD.WIDE.U32 R4, R0.reuse, 0x4, R4 ;  /* 0x0000000400047825 */ /* 0x042fe400078e0004 */
[----:B------:R-:W3:Y:S02]  /*1c10*/  LDG.E R6, desc[UR4][R6.64] ;  /* 0x0000000406067981 */ /* 0x000ee4000c1e1900 */
[----:B------:R-:W-:Y:S02]  /*1c20*/  IMAD.WIDE R2, R11, 0x4, R4 ;  /* 0x000000040b027825 */ /* 0x000fe400078e0204 */
[----:B------:R-:W0:Y:S04]  /*1c30*/  LDC.64 R4, c[0x4][0x28] ;  /* 0x01000a00ff047b82 */ /* 0x000e280000000a00 */
[----:B------:R-:W3:Y:S01]  /*1c40*/  LDG.E R3, desc[UR4][R2.64] ;  /* 0x0000000402037981 */ /* 0x000ee2000c1e1900 */
[----:B--2---:R-:W-:-:S04]  /*1c50*/  IMAD.WIDE.U32 R8, R0, 0x4, R8 ;  /* 0x0000000400087825 */ /* 0x004fc800078e0008 */
[----:B------:R-:W-:-:S04]  /*1c60*/  IMAD.WIDE R8, R11, 0x4, R8 ;  /* 0x000000040b087825 */ /* 0x000fc800078e0208 */
[----:B0-----:R-:W-:-:S04]  /*1c70*/  IMAD.WIDE.U32 R4, R0, 0x4, R4 ;  /* 0x0000000400047825 */ /* 0x001fc800078e0004 */
[----:B------:R-:W-:-:S04]  /*1c80*/  IMAD.WIDE R4, R11, 0x4, R4 ;  /* 0x000000040b047825 */ /* 0x000fc800078e0204 */
[----:B---3--:R-:W-:Y:S02]  /*1c90*/  FADD R13, R6, R3 ;  /* 0x00000003060d7221 */ /* 0x008fe40000000000 */
[----:B------:R-:W0:Y:S03]  /*1ca0*/  LDC.64 R6, c[0x0][0x398] ;  /* 0x0000e600ff067b82 */ /* 0x000e260000000a00 */
[----:B------:R3:W-:Y:S04]  /*1cb0*/  STG.E desc[UR4][R4.64], R13 ;  /* 0x0000000d04007986 */ /* 0x0007e8000c101904 */
[----:B------:R-:W2:Y:S01]  /*1cc0*/  LDG.E R9, desc[UR4][R8.64] ;  /* 0x0000000408097981 */ /* 0x000ea2000c1e1900 */
[----:B------:R-:W-:-:S04]  /*1cd0*/  IMAD.IADD R17, R0, 0x1, R11 ;  /* 0x0000000100117824 */ /* 0x000fc800078e020b */
[C---:B0-----:R-:W-:Y:S02]  /*1ce0*/  IMAD.WIDE R2, R17.reuse, 0x4, R6 ;  /* 0x0000000411027825 */ /* 0x041fe400078e0206 */
[----:B------:R-:W0:Y:S03]  /*1cf0*/  LDC.64 R6, c[0x0][0x3a0] ;  /* 0x0000e800ff067b82 */ /* 0x000e260000000a00 */
[----:B--2---:R3:W-:Y:S04]  /*1d00*/  STG.E desc[UR4][R2.64], R9 ;  /* 0x0000000902007986 */ /* 0x0047e8000c101904 */
[----:B------:R-:W2:Y:S01]  /*1d10*/  LDG.E R15, desc[UR4][R4.64] ;  /* 0x00000004040f7981 */ /* 0x000ea2000c1e1900 */
[----:B0-----:R-:W-:-:S05]  /*1d20*/  IMAD.WIDE R6, R17, 0x4, R6 ;  /* 0x0000000411067825 */ /* 0x001fca00078e0206 */
[----:B--2---:R3:W-:Y:S02]  /*1d30*/  STG.E desc[UR4][R6.64], R15 ;  /* 0x0000000f06007986 */ /* 0x0047e4000c101904 */
.L_x_9:
[----:B------:R-:W-:Y:S05]  /*1d40*/  BSYNC.RECONVERGENT B0 ;  /* 0x0000000000007941 */ /* 0x000fea0003800200 */
.L_x_8:
[----:B------:R-:W-:Y:S04]  /*1d50*/  BSSY.RECONVERGENT B0, `(.L_x_10) ;  /* 0x000000a000007945 */ /* 0x000fe80003800200 */
[----:B------:R-:W-:Y:S05]  /*1d60*/  @!P1 BRA `(.L_x_11) ;  /* 0x0000000000209947 */ /* 0x000fea0003800000 */
[----:B0123--:R-:W0:Y:S02]  /*1d70*/  LDC.64 R2, c[0x4][0x30] ;  /* 0x01000c00ff027b82 */ /* 0x00fe240000000a00 */
[----:B0-----:R-:W-:-:S04]  /*1d80*/  IMAD.WIDE.U32 R2, R0, 0x100, R2 ;  /* 0x0000010000027825 */ /* 0x001fc800078e0002 */
[----:B------:R-:W-:Y:S02]  /*1d90*/  IMAD.WIDE R4, R11, 0x4, R2 ;  /* 0x000000040b047825 */ /* 0x000fe400078e0202 */
[----:B------:R-:W0:Y:S04]  /*1da0*/  LDC.64 R2, c[0x0][0x3a8] ;  /* 0x0000ea00ff027b82 */ /* 0x000e280000000a00 */
[----:B------:R-:W2:Y:S01]  /*1db0*/  LDG.E R5, desc[UR4][R4.64] ;  /* 0x0000000404057981 */ /* 0x000ea2000c1e1900 */
[----:B------:R-:W-:-:S04]  /*1dc0*/  IMAD R7, R0, 0x40, R11 ;  /* 0x0000004000077824 */ /* 0x000fc800078e020b */
[----:B0-----:R-:W-:-:S05]  /*1dd0*/  IMAD.WIDE R2, R7, 0x4, R2 ;  /* 0x0000000407027825 */ /* 0x001fca00078e0202 */
[----:B--2---:R4:W-:Y:S02]  /*1de0*/  STG.E desc[UR4][R2.64], R5 ;  /* 0x0000000502007986 */ /* 0x0049e4000c101904 */
.L_x_11:
[----:B------:R-:W-:Y:S05]  /*1df0*/  BSYNC.RECONVERGENT B0 ;  /* 0x0000000000007941 */ /* 0x000fea0003800200 */
.L_x_10:
[----:B------:R-:W-:Y:S05]  /*1e00*/  @!P2 EXIT ;  /* 0x000000000000a94d */ /* 0x000fea0003800000 */
[----:B01234-:R-:W0:Y:S02]  /*1e10*/  LDC.64 R2, c[0x4][0x40] ;  /* 0x01001000ff027b82 */ /* 0x01fe240000000a00 */
[----:B0-----:R-:W-:-:S04]  /*1e20*/  IMAD.WIDE.U32 R2, R0, 0x4, R2 ;  /* 0x0000000400027825 */ /* 0x001fc800078e0002 */
[----:B------:R-:W-:Y:S02]  /*1e30*/  IMAD.WIDE R4, R11, 0x4, R2 ;  /* 0x000000040b047825 */ /* 0x000fe400078e0202 */
[----:B------:R-:W0:Y:S04]  /*1e40*/  LDC.64 R2, c[0x0][0x3b0] ;  /* 0x0000ec00ff027b82 */ /* 0x000e280000000a00 */
[----:B------:R-:W2:Y:S01]  /*1e50*/  LDG.E R5, desc[UR4][R4.64] ;  /* 0x0000000404057981 */ /* 0x000ea2000c1e1900 */
[----:B------:R-:W-:-:S04]  /*1e60*/  IMAD.IADD R11, R0, 0x1, R11 ;  /* 0x00000001000b7824 */ /* 0x000fc800078e020b */
[----:B0-----:R-:W-:-:S05]  /*1e70*/  IMAD.WIDE R2, R11, 0x4, R2 ;  /* 0x000000040b027825 */ /* 0x001fca00078e0202 */
[----:B--2---:R-:W-:Y:S01]  /*1e80*/  STG.E desc[UR4][R2.64], R5 ;  /* 0x0000000502007986 */ /* 0x004fe2000c101904 */
[----:B------:R-:W-:Y:S05]  /*1e90*/  EXIT ;  /* 0x000000000000794d */ /* 0x000fea0003800000 */
.L_x_12:
[----:B------:R-:W-:-:S00]  /*1ea0*/  BRA `(.L_x_12) ;  /* 0xfffffffc00fc7947 */ /* 0x000fc0000383ffff */
[----:B------:R-:W-:-:S00]  /*1eb0*/  NOP ;  /* 0x0000000000007918 */ /* 0x000fc00000000000 */
        /* <DEDUP_REMOVED lines=12> */
.L_x_13:


//--------------------- .nv.shared.reserved.0     --------------------------
	.section	.nv.shared.reserved.0,"aw",@nobits
	.weak		__nv_reservedSMEM_offset_0_alias
	.size		__nv_reservedSMEM_offset_0_alias, 0, 64
	.other		__nv_reservedSMEM_offset_0_alias,@"STO_CUDA_RESERVED_SHARED STV_DEFAULT"
__nv_reservedSMEM_offset_0_alias:
	.zero		0
	.zero		64


//--------------------- .nv.global                --------------------------
	.section	.nv.global,"aw",@nobits
	.align	4
.nv.global:
	.type		l_scaled,@object
	.size		l_scaled,(l_prev - l_scaled)
l_scaled:
	.zero		256
	.type		l_prev,@object
	.size		l_prev,(scale_old - l_prev)
l_prev:
	.zero		256
	.type		scale_old,@object
	.size		scale_old,(m_cur - scale_old)
scale_old:
	.zero		256
	.type		m_cur,@object
	.size		m_cur,(p_rowsum - m_cur)
m_cur:
	.zero		256
	.type		p_rowsum,@object
	.size		p_rowsum,(m_new - p_rowsum)
p_rowsum:
	.zero		256
	.type		m_new,@object
	.size		m_new,(m_diff - m_new)
m_new:
	.zero		256
	.type		m_diff,@object
	.size		m_diff,(m_prev - m_diff)
m_diff:
	.zero		256
	.type		m_prev,@object
	.size		m_prev,(l_new - m_prev)
m_prev:
	.zero		256
	.type		l_new,@object
	.size		l_new,(p_block - l_new)
l_new:
	.zero		256
	.type		p_block,@object
	.size		p_block,(s_block - p_block)
p_block:
	.zero		16384
	.type		s_block,@object
	.size		s_block,(s_shifted - s_block)
s_block:
	.zero		16384
	.type		s_shifted,@object
	.size		s_shifted,(.L_7 - s_shifted)
s_shifted:
	.zero		16384
.L_7:


//--------------------- .nv.constant0._Z32flash_attn_softmax_update_kernelPfS_S_S_S_S_S_ --------------------------
	.section	.nv.constant0._Z32flash_attn_softmax_update_kernelPfS_S_S_S_S_S_,"a",@progbits
	.sectionflags	@""
	.align	4
.nv.constant0._Z32flash_attn_softmax_update_kernelPfS_S_S_S_S_S_:
	.zero		952


//--------------------- SYMBOLS --------------------------

	.type		.nv.reservedSmem.offset0,@object
	.size		.nv.reservedSmem.offset0,0x4
